//
// Generated by NVIDIA NVVM Compiler
//
// Compiler Build ID: CL-36424714
// Cuda compilation tools, release 13.0, V13.0.88
// Based on NVVM 20.0.0
//

.version 9.0
.target sm_100
.address_size 64

	// .globl	_Z10sin_kernelPffi

.visible .entry _Z10sin_kernelPffi(
	.param .u64 .ptr .align 1 _Z10sin_kernelPffi_param_0,
	.param .f32 _Z10sin_kernelPffi_param_1,
	.param .u32 _Z10sin_kernelPffi_param_2
)
{
	.reg .pred 	%p<11>;
	.reg .b32 	%r<58>;
	.reg .b32 	%f<26>;
	.reg .b64 	%rd<3>;

	ld.param.u64 	%rd1, [_Z10sin_kernelPffi_param_0];
	ld.param.f32 	%f9, [_Z10sin_kernelPffi_param_1];
	ld.param.u32 	%r28, [_Z10sin_kernelPffi_param_2];
	mov.u32 	%r29, %tid.x;
	mov.u32 	%r30, %ntid.x;
	mov.u32 	%r31, %ctaid.x;
	mad.lo.s32 	%r1, %r30, %r31, %r29;
	setp.ge.s32 	%p1, %r1, %r28;
	@%p1 bra 	$L__BB0_16;
	shl.b32 	%r2, %r1, 1;
	setp.lt.s32 	%p2, %r1, 0;
	mov.f32 	%f23, 0f3F800000;
	@%p2 bra 	$L__BB0_7;
	max.s32 	%r3, %r2, 0;
	setp.lt.s32 	%p3, %r2, 3;
	mov.f32 	%f23, 0f3F800000;
	@%p3 bra 	$L__BB0_5;
	add.s32 	%r32, %r3, 1;
	and.b32  	%r33, %r32, 2147483644;
	neg.s32 	%r49, %r33;
	mov.f32 	%f23, 0f3F800000;
$L__BB0_4:
	mul.f32 	%f13, %f9, %f23;
	mul.f32 	%f14, %f9, %f13;
	mul.f32 	%f15, %f9, %f14;
	mul.f32 	%f23, %f9, %f15;
	add.s32 	%r49, %r49, 4;
	setp.eq.s32 	%p4, %r49, 0;
	@%p4 bra 	$L__BB0_5;
	bra.uni 	$L__BB0_4;
$L__BB0_5:
	and.b32  	%r34, %r3, 3;
	neg.s32 	%r48, %r34;
$L__BB0_6:
	.pragma "nounroll";
	mul.f32 	%f23, %f9, %f23;
	add.s32 	%r48, %r48, 1;
	setp.ne.s32 	%p5, %r48, 1;
	@%p5 bra 	$L__BB0_6;
$L__BB0_7:
	setp.lt.s32 	%p6, %r1, 0;
	mov.f32 	%f25, 0f3F800000;
	@%p6 bra 	$L__BB0_15;
	max.s32 	%r8, %r2, 0;
	setp.lt.s32 	%p7, %r2, 3;
	mov.b32 	%r56, 1;
	mov.u32 	%r57, %r56;
	@%p7 bra 	$L__BB0_12;
	add.s32 	%r38, %r8, 1;
	and.b32  	%r39, %r38, 2147483644;
	neg.s32 	%r50, %r39;
	mov.b32 	%r57, 1;
	mov.b32 	%r51, 2;
$L__BB0_10:
	add.s32 	%r40, %r51, -1;
	mul.lo.s32 	%r41, %r40, %r57;
	add.s32 	%r42, %r51, 2;
	mul.lo.s32 	%r43, %r51, %r41;
	mad.lo.s32 	%r44, %r43, %r51, %r43;
	mul.lo.s32 	%r57, %r42, %r44;
	add.s32 	%r51, %r51, 4;
	add.s32 	%r50, %r50, 4;
	setp.ne.s32 	%p8, %r50, 0;
	@%p8 bra 	$L__BB0_10;
	add.s32 	%r56, %r51, -1;
$L__BB0_12:
	and.b32  	%r45, %r8, 3;
	neg.s32 	%r55, %r45;
$L__BB0_13:
	.pragma "nounroll";
	mul.lo.s32 	%r57, %r56, %r57;
	add.s32 	%r56, %r56, 1;
	add.s32 	%r55, %r55, 1;
	setp.ne.s32 	%p9, %r55, 1;
	@%p9 bra 	$L__BB0_13;
	cvt.rn.f32.u32 	%f25, %r57;
$L__BB0_15:
	and.b32  	%r46, %r1, 1;
	setp.eq.b32 	%p10, %r46, 1;
	selp.b32 	%r47, -1, 1, %p10;
	cvt.rn.f32.s32 	%f17, %r47;
	mul.f32 	%f18, %f23, %f17;
	div.rn.f32 	%f19, %f18, %f25;
	cvta.to.global.u64 	%rd2, %rd1;
	atom.global.add.f32 	%f20, [%rd2], %f19;
$L__BB0_16:
	ret;

}


// ===== COMPILED SASS (sm_100) =====

	.target	sm_100

	.elftype	@"ET_EXEC"


//--------------------- .note.nv.tkinfo           --------------------------
	.section	.note.nv.tkinfo,"",@"SHT_NOTE"
	.sectionflags	@"SHF_NOTE_NV_TKINFO"
	.tkinfo
        /*0018*/ 	.word	0x00000002
        /*0030*/ 	.string	""
        /*0030*/ 	.string	"ptxas"
        /*0030*/ 	.string	"Cuda compilation tools, release 13.0, V13.0.88"
        /*0030*/ 	.string	"Build cuda_13.0.r13.0/compiler.36424714_0"
        /*0030*/ 	.string	"-arch sm_100 -m 64 "



//--------------------- .note.nv.cuinfo           --------------------------
	.section	.note.nv.cuinfo,"",@"SHT_NOTE"
	.sectionflags	@"SHF_NOTE_NV_CUINFO"
        /*0018*/ 	.short	0x0002
        /*001a*/ 	.short	0x0064
        /*001c*/ 	.short	0x0082
	.zero		2


//--------------------- .nv.info                  --------------------------
	.section	.nv.info,"",@"SHT_CUDA_INFO"
	.align	4


	//----- nvinfo : EIATTR_REGCOUNT
	.align		4
        /*0000*/ 	.byte	0x04, 0x2f
        /*0002*/ 	.short	(.L_1 - .L_0)
	.align		4
.L_0:
        /*0004*/ 	.word	index@(_Z10sin_kernelPffi)
        /*0008*/ 	.word	0x0000000e


	//----- nvinfo : EIATTR_FRAME_SIZE
	.align		4
.L_1:
        /*000c*/ 	.byte	0x04, 0x11
        /*000e*/ 	.short	(.L_3 - .L_2)
	.align		4
.L_2:
        /*0010*/ 	.word	index@($__internal_0_$__cuda_sm3x_div_rn_noftz_f32_slowpath)
        /*0014*/ 	.word	0x00000000


	//----- nvinfo : EIATTR_FRAME_SIZE
	.align		4
.L_3:
        /*0018*/ 	.byte	0x04, 0x11
        /*001a*/ 	.short	(.L_5 - .L_4)
	.align		4
.L_4:
        /*001c*/ 	.word	index@(_Z10sin_kernelPffi)
        /*0020*/ 	.word	0x00000000


	//----- nvinfo : EIATTR_MIN_STACK_SIZE
	.align		4
.L_5:
        /*0024*/ 	.byte	0x04, 0x12
        /*0026*/ 	.short	(.L_7 - .L_6)
	.align		4
.L_6:
        /*0028*/ 	.word	index@(_Z10sin_kernelPffi)
        /*002c*/ 	.word	0x00000000
.L_7:


//--------------------- .nv.compat                --------------------------
	.section	.nv.compat,"",@"SHT_CUDA_COMPAT_INFO"
	.align	4
        /*0000*/ 	.byte	0x02, 0x09, 0x00, 0x00, 0x02, 0x02, 0x01, 0x00, 0x02, 0x05, 0x05, 0x00, 0x03, 0x07, 0x01, 0x01
        /*0010*/ 	.byte	0x02, 0x03, 0x00, 0x00, 0x02, 0x06, 0x01, 0x00, 0x04, 0x0b, 0x08, 0x00, 0x01, 0x00, 0x00, 0x00
        /*0020*/ 	.byte	0x00, 0x00, 0x00, 0x00


//--------------------- .nv.info._Z10sin_kernelPffi --------------------------
	.section	.nv.info._Z10sin_kernelPffi,"",@"SHT_CUDA_INFO"
	.sectionflags	@""
	.align	4


	//----- nvinfo : EIATTR_CUDA_API_VERSION
	.align		4
        /*0000*/ 	.byte	0x04, 0x37
        /*0002*/ 	.short	(.L_9 - .L_8)
.L_8:
        /*0004*/ 	.word	0x00000082


	//----- nvinfo : EIATTR_KPARAM_INFO
	.align		4
.L_9:
        /*0008*/ 	.byte	0x04, 0x17
        /*000a*/ 	.short	(.L_11 - .L_10)
.L_10:
        /*000c*/ 	.word	0x00000000
        /*0010*/ 	.short	0x0002
        /*0012*/ 	.short	0x000c
        /*0014*/ 	.byte	0x00, 0xf0, 0x11, 0x00


	//----- nvinfo : EIATTR_KPARAM_INFO
	.align		4
.L_11:
        /*0018*/ 	.byte	0x04, 0x17
        /*001a*/ 	.short	(.L_13 - .L_12)
.L_12:
        /*001c*/ 	.word	0x00000000
        /*0020*/ 	.short	0x0001
        /*0022*/ 	.short	0x0008
        /*0024*/ 	.byte	0x00, 0xf0, 0x11, 0x00


	//----- nvinfo : EIATTR_KPARAM_INFO
	.align		4
.L_13:
        /*0028*/ 	.byte	0x04, 0x17
        /*002a*/ 	.short	(.L_15 - .L_14)
.L_14:
        /*002c*/ 	.word	0x00000000
        /*0030*/ 	.short	0x0000
        /*0032*/ 	.short	0x0000
        /*0034*/ 	.byte	0x00, 0xf5, 0x21, 0x00


	//----- nvinfo : EIATTR_SPARSE_MMA_MASK
	.align		4
.L_15:
        /*0038*/ 	.byte	0x03, 0x50
        /*003a*/ 	.short	0x0000


	//----- nvinfo : EIATTR_MAXREG_COUNT
	.align		4
        /*003c*/ 	.byte	0x03, 0x1b
        /*003e*/ 	.short	0x00ff


	//----- nvinfo : EIATTR_MERCURY_ISA_VERSION
	.align		4
        /*0040*/ 	.byte	0x03, 0x5f
        /*0042*/ 	.short	0x0101


	//----- nvinfo : EIATTR_VRC_CTA_INIT_COUNT
	.align		4
        /*0044*/ 	.byte	0x02, 0x4a
	.zero		1
	.zero		1


	//----- nvinfo : EIATTR_EXIT_INSTR_OFFSETS
	.align		4
        /*0048*/ 	.byte	0x04, 0x1c
        /*004a*/ 	.short	(.L_17 - .L_16)


	//   ....[0]....
.L_16:
        /*004c*/ 	.word	0x00000070


	//   ....[1]....
        /*0050*/ 	.word	0x00000a30


	//----- nvinfo : EIATTR_CRS_STACK_SIZE
	.align		4
.L_17:
        /*0054*/ 	.byte	0x04, 0x1e
        /*0056*/ 	.short	(.L_19 - .L_18)
.L_18:
        /*0058*/ 	.word	0x00000000


	//----- nvinfo : EIATTR_CBANK_PARAM_SIZE
	.align		4
.L_19:
        /*005c*/ 	.byte	0x03, 0x19
        /*005e*/ 	.short	0x0010


	//----- nvinfo : EIATTR_PARAM_CBANK
	.align		4
        /*0060*/ 	.byte	0x04, 0x0a
        /*0062*/ 	.short	(.L_21 - .L_20)
	.align		4
.L_20:
        /*0064*/ 	.word	index@(.nv.constant0._Z10sin_kernelPffi)
        /*0068*/ 	.short	0x0380
        /*006a*/ 	.short	0x0010


	//----- nvinfo : EIATTR_SW_WAR
	.align		4
.L_21:
        /*006c*/ 	.byte	0x04, 0x36
        /*006e*/ 	.short	(.L_23 - .L_22)
.L_22:
        /*0070*/ 	.word	0x00000008
.L_23:


//--------------------- .nv.callgraph             --------------------------
	.section	.nv.callgraph,"",@"SHT_CUDA_CALLGRAPH"
	.align	4
	.sectionentsize	8
	.align		4
        /*0000*/ 	.word	0x00000000
	.align		4
        /*0004*/ 	.word	0xffffffff
	.align		4
        /*0008*/ 	.word	0x00000000
	.align		4
        /*000c*/ 	.word	0xfffffffe
	.align		4
        /*0010*/ 	.word	0x00000000
	.align		4
        /*0014*/ 	.word	0xfffffffd
	.align		4
        /*0018*/ 	.word	0x00000000
	.align		4
        /*001c*/ 	.word	0xfffffffc


//--------------------- .text._Z10sin_kernelPffi  --------------------------
	.section	.text._Z10sin_kernelPffi,"ax",@progbits
	.align	128
        .global         _Z10sin_kernelPffi
        .type           _Z10sin_kernelPffi,@function
        .size           _Z10sin_kernelPffi,(.L_x_34 - _Z10sin_kernelPffi)
        .other          _Z10sin_kernelPffi,@"STO_CUDA_ENTRY STV_DEFAULT"
_Z10sin_kernelPffi:
.text._Z10sin_kernelPffi:
[----:B------:R-:W-:Y:S01]  /*0000*/  LDC R1, c[0x0][0x37c] ;  /* 0x0000df00ff017b82 */ /* 0x000fe20000000800 */
[----:B------:R-:W0:Y:S01]  /*0010*/  S2R R0, SR_TID.X ;  /* 0x0000000000007919 */ /* 0x000e220000002100 */
[----:B------:R-:W0:Y:S01]  /*0020*/  LDCU UR4, c[0x0][0x360] ;  /* 0x00006c00ff0477ac */ /* 0x000e220008000800 */
[----:B------:R-:W0:Y:S01]  /*0030*/  S2R R3, SR_CTAID.X ;  /* 0x0000000000037919 */ /* 0x000e220000002500 */
[----:B------:R-:W1:Y:S01]  /*0040*/  LDCU UR5, c[0x0][0x38c] ;  /* 0x00007180ff0577ac */ /* 0x000e620008000800 */
[----:B0-----:R-:W-:-:S05]  /*0050*/  IMAD R0, R3, UR4, R0 ;  /* 0x0000000403007c24 */ /* 0x001fca000f8e0200 */
[----:B-1----:R-:W-:-:S13]  /*0060*/  ISETP.GE.AND P0, PT, R0, UR5, PT ;  /* 0x0000000500007c0c */ /* 0x002fda000bf06270 */
[----:B------:R-:W-:Y:S05]  /*0070*/  @P0 EXIT ;  /* 0x000000000000094d */ /* 0x000fea0003800000 */
[C---:B------:R-:W-:Y:S01]  /*0080*/  ISETP.GE.AND P0, PT, R0.reuse, RZ, PT ;  /* 0x000000ff0000720c */ /* 0x040fe20003f06270 */
[----:B------:R-:W-:Y:S01]  /*0090*/  BSSY.RECONVERGENT B0, `(.L_x_0) ;  /* 0x000001d000007945 */ /* 0x000fe20003800200 */
[----:B------:R-:W-:Y:S02]  /*00a0*/  IMAD.SHL.U32 R3, R0, 0x2, RZ ;  /* 0x0000000200037824 */ /* 0x000fe400078e00ff */
[----:B------:R-:W-:-:S09]  /*00b0*/  IMAD.MOV.U32 R2, RZ, RZ, 0x3f800000 ;  /* 0x3f800000ff027424 */ /* 0x000fd200078e00ff */
[----:B------:R-:W-:Y:S05]  /*00c0*/  @!P0 BRA `(.L_x_1) ;  /* 0x0000000000648947 */ /* 0x000fea0003800000 */
[----:B------:R-:W0:Y:S01]  /*00d0*/  LDC R9, c[0x0][0x388] ;  /* 0x0000e200ff097b82 */ /* 0x000e220000000800 */
[----:B------:R-:W-:Y:S01]  /*00e0*/  ISETP.GE.AND P1, PT, R3, 0x3, PT ;  /* 0x000000030300780c */ /* 0x000fe20003f26270 */
[----:B------:R-:W-:Y:S01]  /*00f0*/  BSSY.RECONVERGENT B1, `(.L_x_2) ;  /* 0x0000011000017945 */ /* 0x000fe20003800200 */
[----:B------:R-:W-:Y:S01]  /*0100*/  VIMNMX R4, PT, PT, RZ, R3, !PT ;  /* 0x00000003ff047248 */ /* 0x000fe20007fe0100 */
[----:B------:R-:W-:-:S03]  /*0110*/  HFMA2 R2, -RZ, RZ, 1.875, 0 ;  /* 0x3f800000ff027431 */ /* 0x000fc600000001ff */
[----:B------:R-:W-:-:S07]  /*0120*/  LOP3.LUT R5, R4, 0x3, RZ, 0xc0, !PT ;  /* 0x0000000304057812 */ /* 0x000fce00078ec0ff */
[----:B------:R-:W-:Y:S05]  /*0130*/  @!P1 BRA `(.L_x_3) ;  /* 0x0000000000309947 */ /* 0x000fea0003800000 */
[----:B------:R-:W1:Y:S01]  /*0140*/  LDC R7, c[0x0][0x388] ;  /* 0x0000e200ff077b82 */ /* 0x000e620000000800 */
[----:B------:R-:W-:Y:S02]  /*0150*/  VIADD R4, R4, 0x1 ;  /* 0x0000000104047836 */ /* 0x000fe40000000000 */
[----:B------:R-:W-:-:S03]  /*0160*/  IMAD.MOV.U32 R2, RZ, RZ, 0x3f800000 ;  /* 0x3f800000ff027424 */ /* 0x000fc600078e00ff */
[----:B------:R-:W-:-:S04]  /*0170*/  LOP3.LUT R4, R4, 0x7ffffffc, RZ, 0xc0, !PT ;  /* 0x7ffffffc04047812 */ /* 0x000fc800078ec0ff */
[----:B------:R-:W-:-:S07]  /*0180*/  IADD3 R4, PT, PT, -R4, RZ, RZ ;  /* 0x000000ff04047210 */ /* 0x000fce0007ffe1ff */
.L_x_4:
[----:B------:R-:W-:Y:S02]  /*0190*/  VIADD R4, R4, 0x4 ;  /* 0x0000000404047836 */ /* 0x000fe40000000000 */
[----:B-1----:R-:W-:-:S03]  /*01a0*/  FMUL R2, R2, R7 ;  /* 0x0000000702027220 */ /* 0x002fc60000400000 */
[----:B------:R-:W-:Y:S01]  /*01b0*/  ISETP.NE.AND P1, PT, R4, RZ, PT ;  /* 0x000000ff0400720c */ /* 0x000fe20003f25270 */
[----:B------:R-:W-:-:S04]  /*01c0*/  FMUL R2, R2, R7 ;  /* 0x0000000702027220 */ /* 0x000fc80000400000 */
[----:B------:R-:W-:-:S04]  /*01d0*/  FMUL R2, R2, R7 ;  /* 0x0000000702027220 */ /* 0x000fc80000400000 */
[----:B------:R-:W-:-:S04]  /*01e0*/  FMUL R2, R2, R7 ;  /* 0x0000000702027220 */ /* 0x000fc80000400000 */
[----:B------:R-:W-:Y:S05]  /*01f0*/  @P1 BRA `(.L_x_4) ;  /* 0xfffffffc00e41947 */ /* 0x000fea000383ffff */
.L_x_3:
[----:B------:R-:W-:Y:S05]  /*0200*/  BSYNC.RECONVERGENT B1 ;  /* 0x0000000000017941 */ /* 0x000fea0003800200 */
.L_x_2:
[----:B------:R-:W-:-:S07]  /*0210*/  IMAD.MOV R5, RZ, RZ, -R5 ;  /* 0x000000ffff057224 */ /* 0x000fce00078e0a05 */
.L_x_5:
[----:B------:R-:W-:Y:S01]  /*0220*/  IADD3 R5, PT, PT, R5, 0x1, RZ ;  /* 0x0000000105057810 */ /* 0x000fe20007ffe0ff */
[----:B0-----:R-:W-:-:S03]  /*0230*/  FMUL R2, R2, R9 ;  /* 0x0000000902027220 */ /* 0x001fc60000400000 */
[----:B------:R-:W-:-:S13]  /*0240*/  ISETP.NE.AND P1, PT, R5, 0x1, PT ;  /* 0x000000010500780c */ /* 0x000fda0003f25270 */
[----:B------:R-:W-:Y:S05]  /*0250*/  @P1 BRA `(.L_x_5) ;  /* 0xfffffffc00f01947 */ /* 0x000fea000383ffff */
.L_x_1:
[----:B------:R-:W-:Y:S05]  /*0260*/  BSYNC.RECONVERGENT B0 ;  /* 0x0000000000007941 */ /* 0x000fea0003800200 */
.L_x_0:
[----:B------:R-:W-:Y:S01]  /*0270*/  BSSY.RECONVERGENT B2, `(.L_x_6) ;  /* 0x0000065000027945 */ /* 0x000fe20003800200 */
[----:B------:R-:W-:-:S03]  /*0280*/  IMAD.MOV.U32 R5, RZ, RZ, 0x3f800000 ;  /* 0x3f800000ff057424 */ /* 0x000fc600078e00ff */
[----:B------:R-:W-:Y:S05]  /*0290*/  @!P0 BRA `(.L_x_7) ;  /* 0x0000000400888947 */ /* 0x000fea0003800000 */
[----:B------:R-:W-:Y:S01]  /*02a0*/  ISETP.GE.AND P0, PT, R3, 0x3, PT ;  /* 0x000000030300780c */ /* 0x000fe20003f06270 */
[----:B------:R-:W-:Y:S01]  /*02b0*/  BSSY.RECONVERGENT B1, `(.L_x_8) ;  /* 0x0000056000017945 */ /* 0x000fe20003800200 */
[----:B------:R-:W-:Y:S01]  /*02c0*/  VIMNMX R3, PT, PT, RZ, R3, !PT ;  /* 0x00000003ff037248 */ /* 0x000fe20007fe0100 */
[----:B------:R-:W-:Y:S01]  /*02d0*/  IMAD.MOV.U32 R4, RZ, RZ, 0x1 ;  /* 0x00000001ff047424 */ /* 0x000fe200078e00ff */
[----:B------:R-:W-:-:S09]  /*02e0*/  MOV R7, 0x1 ;  /* 0x0000000100077802 */ /* 0x000fd20000000f00 */
[----:B------:R-:W-:Y:S05]  /*02f0*/  @!P0 BRA `(.L_x_9) ;  /* 0x0000000400448947 */ /* 0x000fea0003800000 */
[----:B------:R-:W-:Y:S01]  /*0300*/  VIADD R4, R3, 0x1 ;  /* 0x0000000103047836 */ /* 0x000fe20000000000 */
[----:B------:R-:W-:Y:S01]  /*0310*/  BSSY.RECONVERGENT B0, `(.L_x_10) ;  /* 0x000004e000007945 */ /* 0x000fe20003800200 */
[----:B------:R-:W-:-:S03]  /*0320*/  HFMA2 R7, -RZ, RZ, 0, 5.9604644775390625e-08 ;  /* 0x00000001ff077431 */ /* 0x000fc600000001ff */
[----:B------:R-:W-:-:S05]  /*0330*/  LOP3.LUT R4, R4, 0x7ffffffc, RZ, 0xc0, !PT ;  /* 0x7ffffffc04047812 */ /* 0x000fca00078ec0ff */
[----:B------:R-:W-:Y:S02]  /*0340*/  IMAD.MOV R5, RZ, RZ, -R4 ;  /* 0x000000ffff057224 */ /* 0x000fe400078e0a04 */
[----:B------:R-:W-:-:S03]  /*0350*/  IMAD.MOV.U32 R4, RZ, RZ, 0x2 ;  /* 0x00000002ff047424 */ /* 0x000fc600078e00ff */
[----:B------:R-:W-:-:S13]  /*0360*/  ISETP.GE.AND P0, PT, R5, RZ, PT ;  /* 0x000000ff0500720c */ /* 0x000fda0003f06270 */
[----:B------:R-:W-:Y:S05]  /*0370*/  @P0 BRA `(.L_x_11) ;  /* 0x0000000000f40947 */ /* 0x000fea0003800000 */
[----:B------:R-:W-:Y:S01]  /*0380*/  IMAD.MOV R6, RZ, RZ, -R5 ;  /* 0x000000ffff067224 */ /* 0x000fe200078e0a05 */
[----:B------:R-:W-:Y:S01]  /*0390*/  BSSY.RECONVERGENT B3, `(.L_x_12) ;  /* 0x0000024000037945 */ /* 0x000fe20003800200 */
[----:B------:R-:W-:-:S03]  /*03a0*/  PLOP3.LUT P0, PT, PT, PT, PT, 0x80, 0x8 ;  /* 0x000000000008781c */ /* 0x000fc60003f0f070 */
[----:B------:R-:W-:-:S13]  /*03b0*/  ISETP.GT.AND P1, PT, R6, 0xc, PT ;  /* 0x0000000c0600780c */ /* 0x000fda0003f24270 */
[----:B------:R-:W-:Y:S05]  /*03c0*/  @!P1 BRA `(.L_x_13) ;  /* 0x0000000000809947 */ /* 0x000fea0003800000 */
[----:B------:R-:W-:-:S13]  /*03d0*/  PLOP3.LUT P0, PT, PT, PT, PT, 0x8, 0x80 ;  /* 0x000000000080781c */ /* 0x000fda0003f0e170 */
.L_x_14:
[C---:B------:R-:W-:Y:S01]  /*03e0*/  IADD3 R6, PT, PT, R4.reuse, -0x1, RZ ;  /* 0xffffffff04067810 */ /* 0x040fe20007ffe0ff */
[----:B------:R-:W-:Y:S02]  /*03f0*/  VIADD R9, R4, 0x3 ;  /* 0x0000000304097836 */ /* 0x000fe40000000000 */
[----:B------:R-:W-:Y:S02]  /*0400*/  VIADD R5, R5, 0x10 ;  /* 0x0000001005057836 */ /* 0x000fe40000000000 */
[----:B------:R-:W-:Y:S02]  /*0410*/  IMAD R7, R6, R7, RZ ;  /* 0x0000000706077224 */ /* 0x000fe400078e02ff */
[----:B------:R-:W-:Y:S01]  /*0420*/  VIADD R6, R4, 0x2 ;  /* 0x0000000204067836 */ /* 0x000fe20000000000 */
[----:B------:R-:W-:Y:S01]  /*0430*/  ISETP.GE.AND P1, PT, R5, -0xc, PT ;  /* 0xfffffff40500780c */ /* 0x000fe20003f26270 */
[----:B------:R-:W-:-:S04]  /*0440*/  IMAD R7, R7, R4, RZ ;  /* 0x0000000407077224 */ /* 0x000fc800078e02ff */
[----:B------:R-:W-:-:S04]  /*0450*/  IMAD R7, R7, R4, R7 ;  /* 0x0000000407077224 */ /* 0x000fc800078e0207 */
[----:B------:R-:W-:Y:S01]  /*0460*/  IMAD R6, R6, R7, RZ ;  /* 0x0000000706067224 */ /* 0x000fe200078e02ff */
[----:B------:R-:W-:-:S03]  /*0470*/  IADD3 R7, PT, PT, R4, 0x4, RZ ;  /* 0x0000000404077810 */ /* 0x000fc60007ffe0ff */
[----:B------:R-:W-:Y:S02]  /*0480*/  IMAD R6, R6, R9, RZ ;  /* 0x0000000906067224 */ /* 0x000fe400078e02ff */
[C---:B------:R-:W-:Y:S02]  /*0490*/  VIADD R9, R4.reuse, 0x7 ;  /* 0x0000000704097836 */ /* 0x040fe40000000000 */
[C---:B------:R-:W-:Y:S02]  /*04a0*/  IMAD R8, R7.reuse, R6, RZ ;  /* 0x0000000607087224 */ /* 0x040fe400078e02ff */
[----:B------:R-:W-:Y:S02]  /*04b0*/  VIADD R6, R4, 0x6 ;  /* 0x0000000604067836 */ /* 0x000fe40000000000 */
        /* <DEDUP_REMOVED lines=10> */
[----:B------:R-:W-:-:S04]  /*0560*/  IMAD R6, R6, R9, RZ ;  /* 0x0000000906067224 */ /* 0x000fc800078e02ff */
[C---:B------:R-:W-:Y:S02]  /*0570*/  IMAD R8, R7.reuse, R6, RZ ;  /* 0x0000000607087224 */ /* 0x040fe400078e02ff */
[C---:B------:R-:W-:Y:S01]  /*0580*/  VIADD R6, R4.reuse, 0xe ;  /* 0x0000000e04067836 */ /* 0x040fe20000000000 */
[----:B------:R-:W-:Y:S01]  /*0590*/  IADD3 R4, PT, PT, R4, 0x10, RZ ;  /* 0x0000001004047810 */ /* 0x000fe20007ffe0ff */
[----:B------:R-:W-:-:S04]  /*05a0*/  IMAD R7, R7, R8, R8 ;  /* 0x0000000807077224 */ /* 0x000fc800078e0208 */
[----:B------:R-:W-:Y:S01]  /*05b0*/  IMAD R7, R6, R7, RZ ;  /* 0x0000000706077224 */ /* 0x000fe200078e02ff */
[----:B------:R-:W-:Y:S06]  /*05c0*/  @!P1 BRA `(.L_x_14) ;  /* 0xfffffffc00849947 */ /* 0x000fec000383ffff */
.L_x_13:
[----:B------:R-:W-:Y:S05]  /*05d0*/  BSYNC.RECONVERGENT B3 ;  /* 0x0000000000037941 */ /* 0x000fea0003800200 */
.L_x_12:
[----:B------:R-:W-:Y:S01]  /*05e0*/  IMAD.MOV R6, RZ, RZ, -R5 ;  /* 0x000000ffff067224 */ /* 0x000fe200078e0a05 */
[----:B------:R-:W-:Y:S04]  /*05f0*/  BSSY.RECONVERGENT B3, `(.L_x_15) ;  /* 0x0000013000037945 */ /* 0x000fe80003800200 */
[----:B------:R-:W-:-:S13]  /*0600*/  ISETP.GT.AND P1, PT, R6, 0x4, PT ;  /* 0x000000040600780c */ /* 0x000fda0003f24270 */
[----:B------:R-:W-:Y:S05]  /*0610*/  @!P1 BRA `(.L_x_16) ;  /* 0x0000000000409947 */ /* 0x000fea0003800000 */
[C---:B------:R-:W-:Y:S01]  /*0620*/  VIADD R6, R4.reuse, 0xffffffff ;  /* 0xffffffff04067836 */ /* 0x040fe20000000000 */
[----:B------:R-:W-:Y:S01]  /*0630*/  PLOP3.LUT P0, PT, PT, PT, PT, 0x8, 0x80 ;  /* 0x000000000080781c */ /* 0x000fe20003f0e170 */
[C---:B------:R-:W-:Y:S02]  /*0640*/  VIADD R9, R4.reuse, 0x3 ;  /* 0x0000000304097836 */ /* 0x040fe40000000000 */
[----:B------:R-:W-:Y:S01]  /*0650*/  IMAD R7, R7, R6, RZ ;  /* 0x0000000607077224 */ /* 0x000fe200078e02ff */
[C---:B------:R-:W-:Y:S01]  /*0660*/  IADD3 R6, PT, PT, R4.reuse, 0x2, RZ ;  /* 0x0000000204067810 */ /* 0x040fe20007ffe0ff */
[----:B------:R-:W-:Y:S02]  /*0670*/  VIADD R5, R5, 0x8 ;  /* 0x0000000805057836 */ /* 0x000fe40000000000 */
[----:B------:R-:W-:-:S04]  /*0680*/  IMAD R7, R4, R7, RZ ;  /* 0x0000000704077224 */ /* 0x000fc800078e02ff */
[----:B------:R-:W-:-:S04]  /*0690*/  IMAD R7, R4, R7, R7 ;  /* 0x0000000704077224 */ /* 0x000fc800078e0207 */
[----:B------:R-:W-:Y:S02]  /*06a0*/  IMAD R6, R6, R7, RZ ;  /* 0x0000000706067224 */ /* 0x000fe400078e02ff */
[----:B------:R-:W-:Y:S02]  /*06b0*/  VIADD R7, R4, 0x4 ;  /* 0x0000000404077836 */ /* 0x000fe40000000000 */
[----:B------:R-:W-:-:S04]  /*06c0*/  IMAD R6, R6, R9, RZ ;  /* 0x0000000906067224 */ /* 0x000fc800078e02ff */
[C---:B------:R-:W-:Y:S01]  /*06d0*/  IMAD R8, R7.reuse, R6, RZ ;  /* 0x0000000607087224 */ /* 0x040fe200078e02ff */
[C---:B------:R-:W-:Y:S01]  /*06e0*/  IADD3 R6, PT, PT, R4.reuse, 0x6, RZ ;  /* 0x0000000604067810 */ /* 0x040fe20007ffe0ff */
[----:B------:R-:W-:Y:S02]  /*06f0*/  VIADD R4, R4, 0x8 ;  /* 0x0000000804047836 */ /* 0x000fe40000000000 */
[----:B------:R-:W-:-:S04]  /*0700*/  IMAD R7, R7, R8, R8 ;  /* 0x0000000807077224 */ /* 0x000fc800078e0208 */
[----:B------:R-:W-:-:S07]  /*0710*/  IMAD R7, R6, R7, RZ ;  /* 0x0000000706077224 */ /* 0x000fce00078e02ff */
.L_x_16:
[----:B------:R-:W-:Y:S05]  /*0720*/  BSYNC.RECONVERGENT B3 ;  /* 0x0000000000037941 */ /* 0x000fea0003800200 */
.L_x_15:
[----:B------:R-:W-:-:S13]  /*0730*/  ISETP.NE.OR P0, PT, R5, RZ, P0 ;  /* 0x000000ff0500720c */ /* 0x000fda0000705670 */
[----:B------:R-:W-:Y:S05]  /*0740*/  @!P0 BRA `(.L_x_17) ;  /* 0x0000000000288947 */ /* 0x000fea0003800000 */
.L_x_11:
[----:B------:R-:W-:Y:S01]  /*0750*/  VIADD R5, R5, 0x4 ;  /* 0x0000000405057836 */ /* 0x000fe20000000000 */
[----:B------:R-:W-:-:S04]  /*0760*/  IADD3 R6, PT, PT, R4, -0x1, RZ ;  /* 0xffffffff04067810 */ /* 0x000fc80007ffe0ff */
[----:B------:R-:W-:Y:S01]  /*0770*/  ISETP.NE.AND P0, PT, R5, RZ, PT ;  /* 0x000000ff0500720c */ /* 0x000fe20003f05270 */
[----:B------:R-:W-:-:S04]  /*0780*/  IMAD R7, R6, R7, RZ ;  /* 0x0000000706077224 */ /* 0x000fc800078e02ff */
[-C--:B------:R-:W-:Y:S02]  /*0790*/  IMAD R9, R7, R4.reuse, RZ ;  /* 0x0000000407097224 */ /* 0x080fe400078e02ff */
[C---:B------:R-:W-:Y:S02]  /*07a0*/  VIADD R7, R4.reuse, 0x2 ;  /* 0x0000000204077836 */ /* 0x040fe40000000000 */
[----:B------:R-:W-:Y:S01]  /*07b0*/  IMAD R6, R9, R4, R9 ;  /* 0x0000000409067224 */ /* 0x000fe200078e0209 */
[----:B------:R-:W-:-:S03]  /*07c0*/  IADD3 R4, PT, PT, R4, 0x4, RZ ;  /* 0x0000000404047810 */ /* 0x000fc60007ffe0ff */
[----:B------:R-:W-:Y:S01]  /*07d0*/  IMAD R7, R7, R6, RZ ;  /* 0x0000000607077224 */ /* 0x000fe200078e02ff */
[----:B------:R-:W-:Y:S06]  /*07e0*/  @P0 BRA `(.L_x_11) ;  /* 0xfffffffc00d80947 */ /* 0x000fec000383ffff */
.L_x_17:
[----:B------:R-:W-:Y:S05]  /*07f0*/  BSYNC.RECONVERGENT B0 ;  /* 0x0000000000007941 */ /* 0x000fea0003800200 */
.L_x_10:
[----:B------:R-:W-:-:S07]  /*0800*/  VIADD R4, R4, 0xffffffff ;  /* 0xffffffff04047836 */ /* 0x000fce0000000000 */
.L_x_9:
[----:B------:R-:W-:Y:S05]  /*0810*/  BSYNC.RECONVERGENT B1 ;  /* 0x0000000000017941 */ /* 0x000fea0003800200 */
.L_x_8:
[----:B------:R-:W-:Y:S01]  /*0820*/  LOP3.LUT R3, R3, 0x3, RZ, 0xc0, !PT ;  /* 0x0000000303037812 */ /* 0x000fe200078ec0ff */
[----:B------:R-:W-:Y:S04]  /*0830*/  BSSY.RECONVERGENT B0, `(.L_x_18) ;  /* 0x0000007000007945 */ /* 0x000fe80003800200 */
[----:B------:R-:W-:-:S07]  /*0840*/  IMAD.MOV R3, RZ, RZ, -R3 ;  /* 0x000000ffff037224 */ /* 0x000fce00078e0a03 */
.L_x_19:
[----:B------:R-:W-:Y:S01]  /*0850*/  IADD3 R3, PT, PT, R3, 0x1, RZ ;  /* 0x0000000103037810 */ /* 0x000fe20007ffe0ff */
[----:B------:R-:W-:Y:S02]  /*0860*/  IMAD R7, R7, R4, RZ ;  /* 0x0000000407077224 */ /* 0x000fe400078e02ff */
[----:B------:R-:W-:Y:S01]  /*0870*/  VIADD R4, R4, 0x1 ;  /* 0x0000000104047836 */ /* 0x000fe20000000000 */
[----:B------:R-:W-:-:S13]  /*0880*/  ISETP.NE.AND P0, PT, R3, 0x1, PT ;  /* 0x000000010300780c */ /* 0x000fda0003f05270 */
[----:B------:R-:W-:Y:S05]  /*0890*/  @P0 BRA `(.L_x_19) ;  /* 0xfffffffc00ec0947 */ /* 0x000fea000383ffff */
[----:B------:R-:W-:Y:S05]  /*08a0*/  BSYNC.RECONVERGENT B0 ;  /* 0x0000000000007941 */ /* 0x000fea0003800200 */
.L_x_18:
[----:B------:R-:W-:-:S07]  /*08b0*/  I2FP.F32.U32 R5, R7 ;  /* 0x0000000700057245 */ /* 0x000fce0000201000 */
.L_x_7:
[----:B------:R-:W-:Y:S05]  /*08c0*/  BSYNC.RECONVERGENT B2 ;  /* 0x0000000000027941 */ /* 0x000fea0003800200 */
.L_x_6:
[----:B------:R-:W-:Y:S01]  /*08d0*/  LOP3.LUT R0, R0, 0x1, RZ, 0xc0, !PT ;  /* 0x0000000100007812 */ /* 0x000fe200078ec0ff */
[----:B------:R-:W-:Y:S01]  /*08e0*/  IMAD.MOV.U32 R3, RZ, RZ, 0x1 ;  /* 0x00000001ff037424 */ /* 0x000fe200078e00ff */
[----:B------:R-:W0:Y:S01]  /*08f0*/  MUFU.RCP R4, R5 ;  /* 0x0000000500047308 */ /* 0x000e220000001000 */
[----:B------:R-:W1:Y:S01]  /*0900*/  LDCU.64 UR4, c[0x0][0x358] ;  /* 0x00006b00ff0477ac */ /* 0x000e620008000a00 */
[----:B------:R-:W-:Y:S01]  /*0910*/  ISETP.NE.U32.AND P0, PT, R0, 0x1, PT ;  /* 0x000000010000780c */ /* 0x000fe20003f05070 */
[----:B------:R-:W-:Y:S03]  /*0920*/  BSSY.RECONVERGENT B0, `(.L_x_20) ;  /* 0x000000e000007945 */ /* 0x000fe60003800200 */
[----:B------:R-:W-:-:S04]  /*0930*/  SEL R0, R3, 0xffffffff, P0 ;  /* 0xffffffff03007807 */ /* 0x000fc80000000000 */
[----:B------:R-:W-:-:S05]  /*0940*/  I2FP.F32.S32 R3, R0 ;  /* 0x0000000000037245 */ /* 0x000fca0000201400 */
[----:B------:R-:W-:Y:S01]  /*0950*/  FMUL R0, R3, R2 ;  /* 0x0000000203007220 */ /* 0x000fe20000400000 */
[----:B0-----:R-:W-:-:S03]  /*0960*/  FFMA R7, R4, -R5, 1 ;  /* 0x3f80000004077423 */ /* 0x001fc60000000805 */
[----:B------:R-:W0:Y:S01]  /*0970*/  FCHK P0, R0, R5 ;  /* 0x0000000500007302 */ /* 0x000e220000000000 */
[----:B------:R-:W-:-:S04]  /*0980*/  FFMA R7, R4, R7, R4 ;  /* 0x0000000704077223 */ /* 0x000fc80000000004 */
[----:B------:R-:W-:-:S04]  /*0990*/  FFMA R2, R0, R7, RZ ;  /* 0x0000000700027223 */ /* 0x000fc800000000ff */
[----:B------:R-:W-:-:S04]  /*09a0*/  FFMA R3, R2, -R5, R0 ;  /* 0x8000000502037223 */ /* 0x000fc80000000000 */
[----:B------:R-:W-:Y:S01]  /*09b0*/  FFMA R7, R7, R3, R2 ;  /* 0x0000000307077223 */ /* 0x000fe20000000002 */
[----:B01----:R-:W-:Y:S06]  /*09c0*/  @!P0 BRA `(.L_x_21) ;  /* 0x00000000000c8947 */ /* 0x003fec0003800000 */
[----:B------:R-:W-:Y:S02]  /*09d0*/  MOV R3, R5 ;  /* 0x0000000500037202 */ /* 0x000fe40000000f00 */
[----:B------:R-:W-:-:S07]  /*09e0*/  MOV R2, 0xa00 ;  /* 0x00000a0000027802 */ /* 0x000fce0000000f00 */
[----:B------:R-:W-:Y:S05]  /*09f0*/  CALL.REL.NOINC `($__internal_0_$__cuda_sm3x_div_rn_noftz_f32_slowpath) ;  /* 0x0000000000107944 */ /* 0x000fea0003c00000 */
.L_x_21:
[----:B------:R-:W-:Y:S05]  /*0a00*/  BSYNC.RECONVERGENT B0 ;  /* 0x0000000000007941 */ /* 0x000fea0003800200 */
.L_x_20:
[----:B------:R-:W0:Y:S02]  /*0a10*/  LDC.64 R2, c[0x0][0x380] ;  /* 0x0000e000ff027b82 */ /* 0x000e240000000a00 */
[----:B0-----:R-:W-:Y:S01]  /*0a20*/  REDG.E.ADD.F32.FTZ.RN.STRONG.GPU desc[UR4][R2.64], R7 ;  /* 0x00000007020079a6 */ /* 0x001fe2000c12f304 */
[----:B------:R-:W-:Y:S05]  /*0a30*/  EXIT ;  /* 0x000000000000794d */ /* 0x000fea0003800000 */
        .weak           $__internal_0_$__cuda_sm3x_div_rn_noftz_f32_slowpath
        .type           $__internal_0_$__cuda_sm3x_div_rn_noftz_f32_slowpath,@function
        .size           $__internal_0_$__cuda_sm3x_div_rn_noftz_f32_slowpath,(.L_x_34 - $__internal_0_$__cuda_sm3x_div_rn_noftz_f32_slowpath)
$__internal_0_$__cuda_sm3x_div_rn_noftz_f32_slowpath:
[----:B------:R-:W-:Y:S01]  /*0a40*/  SHF.R.U32.HI R5, RZ, 0x17, R3 ;  /* 0x00000017ff057819 */ /* 0x000fe20000011603 */
[----:B------:R-:W-:Y:S01]  /*0a50*/  BSSY.RECONVERGENT B1, `(.L_x_22) ;  /* 0x0000063000017945 */ /* 0x000fe20003800200 */
[----:B------:R-:W-:Y:S02]  /*0a60*/  SHF.R.U32.HI R4, RZ, 0x17, R0 ;  /* 0x00000017ff047819 */ /* 0x000fe40000011600 */
[----:B------:R-:W-:Y:S02]  /*0a70*/  LOP3.LUT R10, R5, 0xff, RZ, 0xc0, !PT ;  /* 0x000000ff050a7812 */ /* 0x000fe400078ec0ff */
[----:B------:R-:W-:Y:S02]  /*0a80*/  LOP3.LUT R8, R4, 0xff, RZ, 0xc0, !PT ;  /* 0x000000ff04087812 */ /* 0x000fe400078ec0ff */
[----:B------:R-:W-:Y:S01]  /*0a90*/  MOV R4, R0 ;  /* 0x0000000000047202 */ /* 0x000fe20000000f00 */
[----:B------:R-:W-:Y:S02]  /*0aa0*/  VIADD R7, R10, 0xffffffff ;  /* 0xffffffff0a077836 */ /* 0x000fe40000000000 */
[----:B------:R-:W-:-:S03]  /*0ab0*/  VIADD R6, R8, 0xffffffff ;  /* 0xffffffff08067836 */ /* 0x000fc60000000000 */
[----:B------:R-:W-:-:S04]  /*0ac0*/  ISETP.GT.U32.AND P0, PT, R7, 0xfd, PT ;  /* 0x000000fd0700780c */ /* 0x000fc80003f04070 */
[----:B------:R-:W-:-:S13]  /*0ad0*/  ISETP.GT.U32.OR P0, PT, R6, 0xfd, P0 ;  /* 0x000000fd0600780c */ /* 0x000fda0000704470 */
[----:B------:R-:W-:Y:S01]  /*0ae0*/  @!P0 IMAD.MOV.U32 R5, RZ, RZ, RZ ;  /* 0x000000ffff058224 */ /* 0x000fe200078e00ff */
[----:B------:R-:W-:Y:S06]  /*0af0*/  @!P0 BRA `(.L_x_23) ;  /* 0x00000000005c8947 */ /* 0x000fec0003800000 */
[----:B------:R-:W-:Y:S02]  /*0b00*/  FSETP.GTU.FTZ.AND P1, PT, |R3|, +INF , PT ;  /* 0x7f8000000300780b */ /* 0x000fe40003f3c200 */
[----:B------:R-:W-:-:S04]  /*0b10*/  FSETP.GTU.FTZ.AND P0, PT, |R0|, +INF , PT ;  /* 0x7f8000000000780b */ /* 0x000fc80003f1c200 */
[----:B------:R-:W-:-:S13]  /*0b20*/  PLOP3.LUT P0, PT, P0, P1, PT, 0xf8, 0x8f ;  /* 0x00000000008f781c */ /* 0x000fda0000703f70 */
[----:B------:R-:W-:Y:S05]  /*0b30*/  @P0 BRA `(.L_x_24) ;  /* 0x00000004004c0947 */ /* 0x000fea0003800000 */
[----:B------:R-:W-:-:S13]  /*0b40*/  LOP3.LUT P0, RZ, R3, 0x7fffffff, R4, 0xc8, !PT ;  /* 0x7fffffff03ff7812 */ /* 0x000fda000780c804 */
[----:B------:R-:W-:Y:S05]  /*0b50*/  @!P0 BRA `(.L_x_25) ;  /* 0x00000004003c8947 */ /* 0x000fea0003800000 */
[C---:B------:R-:W-:Y:S02]  /*0b60*/  FSETP.NEU.FTZ.AND P2, PT, |R0|.reuse, +INF , PT ;  /* 0x7f8000000000780b */ /* 0x040fe40003f5d200 */
[----:B------:R-:W-:Y:S02]  /*0b70*/  FSETP.NEU.FTZ.AND P1, PT, |R3|, +INF , PT ;  /* 0x7f8000000300780b */ /* 0x000fe40003f3d200 */
[----:B------:R-:W-:-:S11]  /*0b80*/  FSETP.NEU.FTZ.AND P0, PT, |R0|, +INF , PT ;  /* 0x7f8000000000780b */ /* 0x000fd60003f1d200 */
[----:B------:R-:W-:Y:S05]  /*0b90*/  @!P1 BRA !P2, `(.L_x_25) ;  /* 0x00000004002c9947 */ /* 0x000fea0005000000 */
[----:B------:R-:W-:-:S04]  /*0ba0*/  LOP3.LUT P2, RZ, R4, 0x7fffffff, RZ, 0xc0, !PT ;  /* 0x7fffffff04ff7812 */ /* 0x000fc8000784c0ff */
[----:B------:R-:W-:-:S13]  /*0bb0*/  PLOP3.LUT P1, PT, P1, P2, PT, 0x2f, 0xf2 ;  /* 0x0000000000f2781c */ /* 0x000fda0000f24577 */
[----:B------:R-:W-:Y:S05]  /*0bc0*/  @P1 BRA `(.L_x_26) ;  /* 0x0000000400181947 */ /* 0x000fea0003800000 */
[----:B------:R-:W-:-:S04]  /*0bd0*/  LOP3.LUT P1, RZ, R3, 0x7fffffff, RZ, 0xc0, !PT ;  /* 0x7fffffff03ff7812 */ /* 0x000fc8000782c0ff */
[----:B------:R-:W-:-:S13]  /*0be0*/  PLOP3.LUT P0, PT, P0, P1, PT, 0x2f, 0xf2 ;  /* 0x0000000000f2781c */ /* 0x000fda0000702577 */
[----:B------:R-:W-:Y:S05]  /*0bf0*/  @P0 BRA `(.L_x_27) ;  /* 0x0000000400000947 */ /* 0x000fea0003800000 */
[----:B------:R-:W-:Y:S02]  /*0c00*/  ISETP.GE.AND P0, PT, R6, RZ, PT ;  /* 0x000000ff0600720c */ /* 0x000fe40003f06270 */
[----:B------:R-:W-:-:S11]  /*0c10*/  ISETP.GE.AND P1, PT, R7, RZ, PT ;  /* 0x000000ff0700720c */ /* 0x000fd60003f26270 */
[----:B------:R-:W-:Y:S01]  /*0c20*/  @P0 MOV R5, RZ ;  /* 0x000000ff00050202 */ /* 0x000fe20000000f00 */
[----:B------:R-:W-:Y:S02]  /*0c30*/  @!P0 IMAD.MOV.U32 R5, RZ, RZ, -0x40 ;  /* 0xffffffc0ff058424 */ /* 0x000fe400078e00ff */
[----:B------:R-:W-:Y:S01]  /*0c40*/  @!P0 FFMA R4, R0, 1.84467440737095516160e+19, RZ ;  /* 0x5f80000000048823 */ /* 0x000fe200000000ff */
[----:B------:R-:W-:Y:S02]  /*0c50*/  @!P1 FFMA R3, R3, 1.84467440737095516160e+19, RZ ;  /* 0x5f80000003039823 */ /* 0x000fe400000000ff */
[----:B------:R-:W-:-:S07]  /*0c60*/  @!P1 IADD3 R5, PT, PT, R5, 0x40, RZ ;  /* 0x0000004005059810 */ /* 0x000fce0007ffe0ff */
.L_x_23:
[----:B------:R-:W-:Y:S01]  /*0c70*/  LEA R0, R10, 0xc0800000, 0x17 ;  /* 0xc08000000a007811 */ /* 0x000fe200078eb8ff */
[----:B------:R-:W-:Y:S04]  /*0c80*/  BSSY.RECONVERGENT B2, `(.L_x_28) ;  /* 0x0000036000027945 */ /* 0x000fe80003800200 */
[----:B------:R-:W-:Y:S01]  /*0c90*/  IMAD.IADD R6, R3, 0x1, -R0 ;  /* 0x0000000103067824 */ /* 0x000fe200078e0a00 */
[----:B------:R-:W-:-:S03]  /*0ca0*/  IADD3 R3, PT, PT, R8, -0x7f, RZ ;  /* 0xffffff8108037810 */ /* 0x000fc60007ffe0ff */
[----:B------:R-:W0:Y:S01]  /*0cb0*/  MUFU.RCP R7, R6 ;  /* 0x0000000600077308 */ /* 0x000e220000001000 */
[----:B------:R-:W-:Y:S01]  /*0cc0*/  FADD.FTZ R9, -R6, -RZ ;  /* 0x800000ff06097221 */ /* 0x000fe20000010100 */
[----:B------:R-:W-:-:S03]  /*0cd0*/  IMAD R0, R3, -0x800000, R4 ;  /* 0xff80000003007824 */ /* 0x000fc600078e0204 */
[----:B0-----:R-:W-:-:S04]  /*0ce0*/  FFMA R8, R7, R9, 1 ;  /* 0x3f80000007087423 */ /* 0x001fc80000000009 */
[----:B------:R-:W-:-:S04]  /*0cf0*/  FFMA R11, R7, R8, R7 ;  /* 0x00000008070b7223 */ /* 0x000fc80000000007 */
[----:B------:R-:W-:-:S04]  /*0d00*/  FFMA R4, R0, R11, RZ ;  /* 0x0000000b00047223 */ /* 0x000fc800000000ff */
[----:B------:R-:W-:-:S04]  /*0d10*/  FFMA R7, R9, R4, R0 ;  /* 0x0000000409077223 */ /* 0x000fc80000000000 */
[----:B------:R-:W-:Y:S01]  /*0d20*/  FFMA R8, R11, R7, R4 ;  /* 0x000000070b087223 */ /* 0x000fe20000000004 */
[----:B------:R-:W-:-:S03]  /*0d30*/  IADD3 R4, PT, PT, R3, 0x7f, -R10 ;  /* 0x0000007f03047810 */ /* 0x000fc60007ffe80a */
[----:B------:R-:W-:Y:S02]  /*0d40*/  FFMA R9, R9, R8, R0 ;  /* 0x0000000809097223 */ /* 0x000fe40000000000 */
[----:B------:R-:W-:Y:S02]  /*0d50*/  IMAD.IADD R4, R4, 0x1, R5 ;  /* 0x0000000104047824 */ /* 0x000fe400078e0205 */
[----:B------:R-:W-:-:S05]  /*0d60*/  FFMA R7, R11, R9, R8 ;  /* 0x000000090b077223 */ /* 0x000fca0000000008 */
[----:B------:R-:W-:-:S04]  /*0d70*/  SHF.R.U32.HI R0, RZ, 0x17, R7 ;  /* 0x00000017ff007819 */ /* 0x000fc80000011607 */
[----:B------:R-:W-:-:S04]  /*0d80*/  LOP3.LUT R0, R0, 0xff, RZ, 0xc0, !PT ;  /* 0x000000ff00007812 */ /* 0x000fc800078ec0ff */
[----:B------:R-:W-:-:S05]  /*0d90*/  IADD3 R6, PT, PT, R0, R4, RZ ;  /* 0x0000000400067210 */ /* 0x000fca0007ffe0ff */
[----:B------:R-:W-:-:S05]  /*0da0*/  VIADD R0, R6, 0xffffffff ;  /* 0xffffffff06007836 */ /* 0x000fca0000000000 */
[----:B------:R-:W-:-:S13]  /*0db0*/  ISETP.GE.U32.AND P0, PT, R0, 0xfe, PT ;  /* 0x000000fe0000780c */ /* 0x000fda0003f06070 */
[----:B------:R-:W-:Y:S05]  /*0dc0*/  @!P0 BRA `(.L_x_29) ;  /* 0x0000000000808947 */ /* 0x000fea0003800000 */
[----:B------:R-:W-:-:S13]  /*0dd0*/  ISETP.GT.AND P0, PT, R6, 0xfe, PT ;  /* 0x000000fe0600780c */ /* 0x000fda0003f04270 */
[----:B------:R-:W-:Y:S05]  /*0de0*/  @P0 BRA `(.L_x_30) ;  /* 0x00000000006c0947 */ /* 0x000fea0003800000 */
[----:B------:R-:W-:-:S13]  /*0df0*/  ISETP.GE.AND P0, PT, R6, 0x1, PT ;  /* 0x000000010600780c */ /* 0x000fda0003f06270 */
[----:B------:R-:W-:Y:S05]  /*0e00*/  @P0 BRA `(.L_x_31) ;  /* 0x0000000000740947 */ /* 0x000fea0003800000 */
[----:B------:R-:W-:Y:S02]  /*0e10*/  ISETP.GE.AND P0, PT, R6, -0x18, PT ;  /* 0xffffffe80600780c */ /* 0x000fe40003f06270 */
[----:B------:R-:W-:-:S11]  /*0e20*/  LOP3.LUT R7, R7, 0x80000000, RZ, 0xc0, !PT ;  /* 0x8000000007077812 */ /* 0x000fd600078ec0ff */
[----:B------:R-:W-:Y:S05]  /*0e30*/  @!P0 BRA `(.L_x_31) ;  /* 0x0000000000688947 */ /* 0x000fea0003800000 */
[CCC-:B------:R-:W-:Y:S01]  /*0e40*/  FFMA.RZ R0, R11.reuse, R9.reuse, R8.reuse ;  /* 0x000000090b007223 */ /* 0x1c0fe2000000c008 */
[C---:B------:R-:W-:Y:S01]  /*0e50*/  IADD3 R5, PT, PT, R6.reuse, 0x20, RZ ;  /* 0x0000002006057810 */ /* 0x040fe20007ffe0ff */
[CCC-:B------:R-:W-:Y:S01]  /*0e60*/  FFMA.RM R3, R11.reuse, R9.reuse, R8.reuse ;  /* 0x000000090b037223 */ /* 0x1c0fe20000004008 */
[----:B------:R-:W-:Y:S02]  /*0e70*/  ISETP.NE.AND P2, PT, R6, RZ, PT ;  /* 0x000000ff0600720c */ /* 0x000fe40003f45270 */
[----:B------:R-:W-:Y:S01]  /*0e80*/  LOP3.LUT R4, R0, 0x7fffff, RZ, 0xc0, !PT ;  /* 0x007fffff00047812 */ /* 0x000fe200078ec0ff */
[----:B------:R-:W-:Y:S01]  /*0e90*/  FFMA.RP R0, R11, R9, R8 ;  /* 0x000000090b007223 */ /* 0x000fe20000008008 */
[----:B------:R-:W-:Y:S01]  /*0ea0*/  ISETP.NE.AND P1, PT, R6, RZ, PT ;  /* 0x000000ff0600720c */ /* 0x000fe20003f25270 */
[----:B------:R-:W-:Y:S01]  /*0eb0*/  IMAD.MOV R6, RZ, RZ, -R6 ;  /* 0x000000ffff067224 */ /* 0x000fe200078e0a06 */
[----:B------:R-:W-:Y:S02]  /*0ec0*/  LOP3.LUT R4, R4, 0x800000, RZ, 0xfc, !PT ;  /* 0x0080000004047812 */ /* 0x000fe400078efcff */
[----:B------:R-:W-:-:S02]  /*0ed0*/  FSETP.NEU.FTZ.AND P0, PT, R0, R3, PT ;  /* 0x000000030000720b */ /* 0x000fc40003f1d000 */
[----:B------:R-:W-:Y:S02]  /*0ee0*/  SHF.L.U32 R5, R4, R5, RZ ;  /* 0x0000000504057219 */ /* 0x000fe400000006ff */
[----:B------:R-:W-:Y:S02]  /*0ef0*/  SEL R3, R6, RZ, P2 ;  /* 0x000000ff06037207 */ /* 0x000fe40001000000 */
[----:B------:R-:W-:Y:S02]  /*0f00*/  ISETP.NE.AND P1, PT, R5, RZ, P1 ;  /* 0x000000ff0500720c */ /* 0x000fe40000f25270 */
[----:B------:R-:W-:Y:S02]  /*0f10*/  SHF.R.U32.HI R3, RZ, R3, R4 ;  /* 0x00000003ff037219 */ /* 0x000fe40000011604 */
[----:B------:R-:W-:Y:S02]  /*0f20*/  PLOP3.LUT P0, PT, P0, P1, PT, 0xf8, 0x8f ;  /* 0x00000000008f781c */ /* 0x000fe40000703f70 */
[----:B------:R-:W-:-:S02]  /*0f30*/  SHF.R.U32.HI R5, RZ, 0x1, R3 ;  /* 0x00000001ff057819 */ /* 0x000fc40000011603 */
[----:B------:R-:W-:-:S04]  /*0f40*/  SEL R0, RZ, 0x1, !P0 ;  /* 0x00000001ff007807 */ /* 0x000fc80004000000 */
[----:B------:R-:W-:-:S04]  /*0f50*/  LOP3.LUT R0, R0, 0x1, R5, 0xf8, !PT ;  /* 0x0000000100007812 */ /* 0x000fc800078ef805 */
[----:B------:R-:W-:-:S04]  /*0f60*/  LOP3.LUT R0, R0, R3, RZ, 0xc0, !PT ;  /* 0x0000000300007212 */ /* 0x000fc800078ec0ff */
[----:B------:R-:W-:-:S04]  /*0f70*/  IADD3 R0, PT, PT, R5, R0, RZ ;  /* 0x0000000005007210 */ /* 0x000fc80007ffe0ff */
[----:B------:R-:W-:Y:S01]  /*0f80*/  LOP3.LUT R7, R0, R7, RZ, 0xfc, !PT ;  /* 0x0000000700077212 */ /* 0x000fe200078efcff */
[----:B------:R-:W-:Y:S06]  /*0f90*/  BRA `(.L_x_31) ;  /* 0x0000000000107947 */ /* 0x000fec0003800000 */
.L_x_30:
[----:B------:R-:W-:-:S04]  /*0fa0*/  LOP3.LUT R7, R7, 0x80000000, RZ, 0xc0, !PT ;  /* 0x8000000007077812 */ /* 0x000fc800078ec0ff */
[----:B------:R-:W-:Y:S01]  /*0fb0*/  LOP3.LUT R7, R7, 0x7f800000, RZ, 0xfc, !PT ;  /* 0x7f80000007077812 */ /* 0x000fe200078efcff */
[----:B------:R-:W-:Y:S06]  /*0fc0*/  BRA `(.L_x_31) ;  /* 0x0000000000047947 */ /* 0x000fec0003800000 */
.L_x_29:
[----:B------:R-:W-:-:S07]  /*0fd0*/  IMAD R7, R4, 0x800000, R7 ;  /* 0x0080000004077824 */ /* 0x000fce00078e0207 */
.L_x_31:
[----:B------:R-:W-:Y:S05]  /*0fe0*/  BSYNC.RECONVERGENT B2 ;  /* 0x0000000000027941 */ /* 0x000fea0003800200 */
.L_x_28:
[----:B------:R-:W-:Y:S05]  /*0ff0*/  BRA `(.L_x_32) ;  /* 0x0000000000207947 */ /* 0x000fea0003800000 */
.L_x_27:
[----:B------:R-:W-:-:S04]  /*1000*/  LOP3.LUT R3, R3, 0x80000000, R4, 0x48, !PT ;  /* 0x8000000003037812 */ /* 0x000fc800078e4804 */
[----:B------:R-:W-:Y:S01]  /*1010*/  LOP3.LUT R7, R3, 0x7f800000, RZ, 0xfc, !PT ;  /* 0x7f80000003077812 */ /* 0x000fe200078efcff */
[----:B------:R-:W-:Y:S06]  /*1020*/  BRA `(.L_x_32) ;  /* 0x0000000000147947 */ /* 0x000fec0003800000 */
.L_x_26:
[----:B------:R-:W-:Y:S01]  /*1030*/  LOP3.LUT R7, R3, 0x80000000, R4, 0x48, !PT ;  /* 0x8000000003077812 */ /* 0x000fe200078e4804 */
[----:B------:R-:W-:Y:S06]  /*1040*/  BRA `(.L_x_32) ;  /* 0x00000000000c7947 */ /* 0x000fec0003800000 */
.L_x_25:
[----:B------:R-:W0:Y:S01]  /*1050*/  MUFU.RSQ R7, -QNAN ;  /* 0xffc0000000077908 */ /* 0x000e220000001400 */
[----:B------:R-:W-:Y:S05]  /*1060*/  BRA `(.L_x_32) ;  /* 0x0000000000047947 */ /* 0x000fea0003800000 */
.L_x_24:
[----:B------:R-:W-:-:S07]  /*1070*/  FADD.FTZ R7, R0, R3 ;  /* 0x0000000300077221 */ /* 0x000fce0000010000 */
.L_x_32:
[----:B------:R-:W-:Y:S05]  /*1080*/  BSYNC.RECONVERGENT B1 ;  /* 0x0000000000017941 */ /* 0x000fea0003800200 */
.L_x_22:
[----:B------:R-:W-:-:S04]  /*1090*/  HFMA2 R3, -RZ, RZ, 0, 0 ;  /* 0x00000000ff037431 */ /* 0x000fc800000001ff */
[----:B0-----:R-:W-:Y:S05]  /*10a0*/  RET.REL.NODEC R2 `(_Z10sin_kernelPffi) ;  /* 0xffffffec02d47950 */ /* 0x001fea0003c3ffff */
.L_x_33:
[----:B------:R-:W-:-:S00]  /*10b0*/  BRA `(.L_x_33) ;  /* 0xfffffffc00fc7947 */ /* 0x000fc0000383ffff */
[----:B------:R-:W-:-:S00]  /*10c0*/  NOP ;  /* 0x0000000000007918 */ /* 0x000fc00000000000 */
        /* <DEDUP_REMOVED lines=11> */
.L_x_34:


//--------------------- .nv.shared.reserved.0     --------------------------
	.section	.nv.shared.reserved.0,"aw",@nobits
	.weak		__nv_reservedSMEM_offset_0_alias
	.size		__nv_reservedSMEM_offset_0_alias, 0, 64
	.other		__nv_reservedSMEM_offset_0_alias,@"STO_CUDA_RESERVED_SHARED STV_DEFAULT"
__nv_reservedSMEM_offset_0_alias:
	.zero		0
	.zero		64


//--------------------- .nv.constant0._Z10sin_kernelPffi --------------------------
	.section	.nv.constant0._Z10sin_kernelPffi,"a",@progbits
	.sectionflags	@""
	.align	4
.nv.constant0._Z10sin_kernelPffi:
	.zero		912


//--------------------- SYMBOLS --------------------------

	.type		.nv.reservedSmem.offset0,@object
	.size		.nv.reservedSmem.offset0,0x4
